	.headerflags	@"EF_CUDA_TEXMODE_UNIFIED EF_CUDA_64BIT_ADDRESS EF_CUDA_ACCELERATORS EF_CUDA_SM90 EF_CUDA_VIRTUAL_SM(EF_CUDA_SM90)"
	.elftype	@"ET_EXEC"


//--------------------- .nv.info                  --------------------------
	.section	.nv.info,"",@"SHT_CUDA_INFO"
	.align	4


	//----- nvinfo : EIATTR_REGCOUNT
	.align		4
        /*0000*/ 	.byte	0x04, 0x2f
        /*0002*/ 	.short	(.L_3 - .L_2)
	.align		4
.L_2:
        /*0004*/ 	.word	index@(triton_poi_fused__native_batch_norm_legit_no_training_add_relu_8)
        /*0008*/ 	.word	0x0000001a


	//----- nvinfo : EIATTR_MIN_STACK_SIZE
	.align		4
.L_3:
        /*000c*/ 	.byte	0x04, 0x12
        /*000e*/ 	.short	(.L_5 - .L_4)
	.align		4
.L_4:
        /*0010*/ 	.word	index@(triton_poi_fused__native_batch_norm_legit_no_training_add_relu_8)
        /*0014*/ 	.word	0x00000000


	//----- nvinfo : EIATTR_FRAME_SIZE
	.align		4
.L_5:
        /*0018*/ 	.byte	0x04, 0x11
        /*001a*/ 	.short	(.L_7 - .L_6)
	.align		4
.L_6:
        /*001c*/ 	.word	index@(triton_poi_fused__native_batch_norm_legit_no_training_add_relu_8)
        /*0020*/ 	.word	0x00000000


	//----- nvinfo : EIATTR_MIN_STACK_SIZE
	.align		4
.L_7:
        /*0024*/ 	.byte	0x04, 0x12
        /*0026*/ 	.short	(.L_9 - .L_8)
	.align		4
.L_8:
        /*0028*/ 	.word	index@(triton_poi_fused__native_batch_norm_legit_no_training_add_relu_8)
        /*002c*/ 	.word	0x00000000
.L_9:


//--------------------- .nv.info.triton_poi_fused__native_batch_norm_legit_no_training_add_relu_8 --------------------------
	.section	.nv.info.triton_poi_fused__native_batch_norm_legit_no_training_add_relu_8,"",@"SHT_CUDA_INFO"
	.sectionflags	@""
	.align	4


	//----- nvinfo : EIATTR_CUDA_API_VERSION
	.align		4
        /*0000*/ 	.byte	0x04, 0x37
        /*0002*/ 	.short	(.L_11 - .L_10)
.L_10:
        /*0004*/ 	.word	0x0000007c


	//----- nvinfo : EIATTR_KPARAM_INFO
	.align		4
.L_11:
        /*0008*/ 	.byte	0x04, 0x17
        /*000a*/ 	.short	(.L_13 - .L_12)
.L_12:
        /*000c*/ 	.word	0x00000000
        /*0010*/ 	.short	0x000b
        /*0012*/ 	.short	0x0058
        /*0014*/ 	.byte	0x00, 0xf0, 0x11, 0x00


	//----- nvinfo : EIATTR_KPARAM_INFO
	.align		4
.L_13:
        /*0018*/ 	.byte	0x04, 0x17
        /*001a*/ 	.short	(.L_15 - .L_14)
.L_14:
        /*001c*/ 	.word	0x00000000
        /*0020*/ 	.short	0x000a
        /*0022*/ 	.short	0x0050
        /*0024*/ 	.byte	0x00, 0xf4, 0x21, 0x00


	//----- nvinfo : EIATTR_KPARAM_INFO
	.align		4
.L_15:
        /*0028*/ 	.byte	0x04, 0x17
        /*002a*/ 	.short	(.L_17 - .L_16)
.L_16:
        /*002c*/ 	.word	0x00000000
        /*0030*/ 	.short	0x0009
        /*0032*/ 	.short	0x0048
        /*0034*/ 	.byte	0x00, 0xf4, 0x21, 0x00


	//----- nvinfo : EIATTR_KPARAM_INFO
	.align		4
.L_17:
        /*0038*/ 	.byte	0x04, 0x17
        /*003a*/ 	.short	(.L_19 - .L_18)
.L_18:
        /*003c*/ 	.word	0x00000000
        /*0040*/ 	.short	0x0008
        /*0042*/ 	.short	0x0040
        /*0044*/ 	.byte	0x00, 0xf4, 0x21, 0x00


	//----- nvinfo : EIATTR_KPARAM_INFO
	.align		4
.L_19:
        /*0048*/ 	.byte	0x04, 0x17
        /*004a*/ 	.short	(.L_21 - .L_20)
.L_20:
        /*004c*/ 	.word	0x00000000
        /*0050*/ 	.short	0x0007
        /*0052*/ 	.short	0x0038
        /*0054*/ 	.byte	0x00, 0xf4, 0x21, 0x00


	//----- nvinfo : EIATTR_KPARAM_INFO
	.align		4
.L_21:
        /*0058*/ 	.byte	0x04, 0x17
        /*005a*/ 	.short	(.L_23 - .L_22)
.L_22:
        /*005c*/ 	.word	0x00000000
        /*0060*/ 	.short	0x0006
        /*0062*/ 	.short	0x0030
        /*0064*/ 	.byte	0x00, 0xf4, 0x21, 0x00


	//----- nvinfo : EIATTR_KPARAM_INFO
	.align		4
.L_23:
        /*0068*/ 	.byte	0x04, 0x17
        /*006a*/ 	.short	(.L_25 - .L_24)
.L_24:
        /*006c*/ 	.word	0x00000000
        /*0070*/ 	.short	0x0005
        /*0072*/ 	.short	0x0028
        /*0074*/ 	.byte	0x00, 0xf4, 0x21, 0x00


	//----- nvinfo : EIATTR_KPARAM_INFO
	.align		4
.L_25:
        /*0078*/ 	.byte	0x04, 0x17
        /*007a*/ 	.short	(.L_27 - .L_26)
.L_26:
        /*007c*/ 	.word	0x00000000
        /*0080*/ 	.short	0x0004
        /*0082*/ 	.short	0x0020
        /*0084*/ 	.byte	0x00, 0xf4, 0x21, 0x00


	//----- nvinfo : EIATTR_KPARAM_INFO
	.align		4
.L_27:
        /*0088*/ 	.byte	0x04, 0x17
        /*008a*/ 	.short	(.L_29 - .L_28)
.L_28:
        /*008c*/ 	.word	0x00000000
        /*0090*/ 	.short	0x0003
        /*0092*/ 	.short	0x0018
        /*0094*/ 	.byte	0x00, 0xf4, 0x21, 0x00


	//----- nvinfo : EIATTR_KPARAM_INFO
	.align		4
.L_29:
        /*0098*/ 	.byte	0x04, 0x17
        /*009a*/ 	.short	(.L_31 - .L_30)
.L_30:
        /*009c*/ 	.word	0x00000000
        /*00a0*/ 	.short	0x0002
        /*00a2*/ 	.short	0x0010
        /*00a4*/ 	.byte	0x00, 0xf4, 0x21, 0x00


	//----- nvinfo : EIATTR_KPARAM_INFO
	.align		4
.L_31:
        /*00a8*/ 	.byte	0x04, 0x17
        /*00aa*/ 	.short	(.L_33 - .L_32)
.L_32:
        /*00ac*/ 	.word	0x00000000
        /*00b0*/ 	.short	0x0001
        /*00b2*/ 	.short	0x0008
        /*00b4*/ 	.byte	0x00, 0xf4, 0x21, 0x00


	//----- nvinfo : EIATTR_KPARAM_INFO
	.align		4
.L_33:
        /*00b8*/ 	.byte	0x04, 0x17
        /*00ba*/ 	.short	(.L_35 - .L_34)
.L_34:
        /*00bc*/ 	.word	0x00000000
        /*00c0*/ 	.short	0x0000
        /*00c2*/ 	.short	0x0000
        /*00c4*/ 	.byte	0x00, 0xf4, 0x21, 0x00


	//----- nvinfo : EIATTR_SPARSE_MMA_MASK
	.align		4
.L_35:
        /*00c8*/ 	.byte	0x03, 0x50
        /*00ca*/ 	.short	0x0000


	//----- nvinfo : EIATTR_MAXREG_COUNT
	.align		4
        /*00cc*/ 	.byte	0x03, 0x1b
        /*00ce*/ 	.short	0x00ff


	//----- nvinfo : EIATTR_EXIT_INSTR_OFFSETS
	.align		4
        /*00d0*/ 	.byte	0x04, 0x1c
        /*00d2*/ 	.short	(.L_37 - .L_36)


	//   ....[0]....
.L_36:
        /*00d4*/ 	.word	0x00000560


	//----- nvinfo : EIATTR_REQNTID
	.align		4
.L_37:
        /*00d8*/ 	.byte	0x04, 0x10
        /*00da*/ 	.short	(.L_39 - .L_38)
.L_38:
        /*00dc*/ 	.word	0x00000100
        /*00e0*/ 	.word	0x00000001
        /*00e4*/ 	.word	0x00000001


	//----- nvinfo : EIATTR_CBANK_PARAM_SIZE
	.align		4
.L_39:
        /*00e8*/ 	.byte	0x03, 0x19
        /*00ea*/ 	.short	0x005c


	//----- nvinfo : EIATTR_PARAM_CBANK
	.align		4
        /*00ec*/ 	.byte	0x04, 0x0a
        /*00ee*/ 	.short	(.L_41 - .L_40)
	.align		4
.L_40:
        /*00f0*/ 	.word	index@(.nv.constant0.triton_poi_fused__native_batch_norm_legit_no_training_add_relu_8)
        /*00f4*/ 	.short	0x0210
        /*00f6*/ 	.short	0x005c


	//----- nvinfo : EIATTR_SW_WAR
	.align		4
.L_41:
        /*00f8*/ 	.byte	0x04, 0x36
        /*00fa*/ 	.short	(.L_43 - .L_42)
.L_42:
        /*00fc*/ 	.word	0x00000008
.L_43:


//--------------------- .nv.callgraph             --------------------------
	.section	.nv.callgraph,"",@"SHT_CUDA_CALLGRAPH"
	.align	4
	.sectionentsize	8
	.align		4
        /*0000*/ 	.word	0x00000000
	.align		4
        /*0004*/ 	.word	0xffffffff
	.align		4
        /*0008*/ 	.word	0x00000000
	.align		4
        /*000c*/ 	.word	0xfffffffe
	.align		4
        /*0010*/ 	.word	0x00000000
	.align		4
        /*0014*/ 	.word	0xfffffffd
	.align		4
        /*0018*/ 	.word	0x00000000
	.align		4
        /*001c*/ 	.word	0xfffffffc


//--------------------- .nv.constant4             --------------------------
	.section	.nv.constant4,"a",@progbits
	.align	8
	.align		8
.nv.constant4:
        /*0000*/ 	.dword	_$_str
	.align		8
        /*0008*/ 	.dword	_$_str_$_2


//--------------------- .text.triton_poi_fused__native_batch_norm_legit_no_training_add_relu_8 --------------------------
	.section	.text.triton_poi_fused__native_batch_norm_legit_no_training_add_relu_8,"ax",@progbits
	.align	128
        .global         triton_poi_fused__native_batch_norm_legit_no_training_add_relu_8
        .type           triton_poi_fused__native_batch_norm_legit_no_training_add_relu_8,@function
        .size           triton_poi_fused__native_batch_norm_legit_no_training_add_relu_8,(.L_x_1 - triton_poi_fused__native_batch_norm_legit_no_training_add_relu_8)
        .other          triton_poi_fused__native_batch_norm_legit_no_training_add_relu_8,@"STO_CUDA_ENTRY STV_DEFAULT"
triton_poi_fused__native_batch_norm_legit_no_training_add_relu_8:
.text.triton_poi_fused__native_batch_norm_legit_no_training_add_relu_8:
[----:B------:R-:W-:Y:S01]  /*0000*/  LDC R1, c[0x0][0x28] ;  /* 0x00000a00ff017b82 */ /* 0x000fe20000000800 */
[----:B------:R-:W1:Y:S07]  /*0010*/  S2R R0, SR_TID.X ;  /* 0x0000000000007919 */ /* 0x000e6e0000002100 */
[----:B------:R-:W2:Y:S01]  /*0020*/  LDC.64 R16, c[0x0][0x250] ;  /* 0x00009400ff107b82 */ /* 0x000ea20000000a00 */
[----:B------:R-:W-:Y:S01]  /*0030*/  ULDC.64 UR4, c[0x0][0x208] ;  /* 0x0000820000047ab9 */ /* 0x000fe20000000a00 */
[----:B------:R-:W3:Y:S06]  /*0040*/  S2R R5, SR_CTAID.X ;  /* 0x0000000000057919 */ /* 0x000eec0000002500 */
[----:B------:R-:W4:Y:S08]  /*0050*/  LDC.64 R18, c[0x0][0x248] ;  /* 0x00009200ff127b82 */ /* 0x000f300000000a00 */
[----:B------:R-:W5:Y:S08]  /*0060*/  LDC.64 R22, c[0x0][0x218] ;  /* 0x00008600ff167b82 */ /* 0x000f700000000a00 */
[----:B------:R-:W4:Y:S01]  /*0070*/  LDC.64 R8, c[0x0][0x240] ;  /* 0x00009000ff087b82 */ /* 0x000f220000000a00 */
[----:B-1----:R-:W-:-:S07]  /*0080*/  SHF.L.U32 R0, R0, 0x1, RZ ;  /* 0x0000000100007819 */ /* 0x002fce00000006ff */
[----:B------:R-:W1:Y:S01]  /*0090*/  LDC.64 R20, c[0x0][0x220] ;  /* 0x00008800ff147b82 */ /* 0x000e620000000a00 */
[----:B---3--:R-:W-:Y:S02]  /*00a0*/  SHF.R.S32.HI R3, RZ, 0x16, R5 ;  /* 0x00000016ff037819 */ /* 0x008fe40000011405 */
[----:B------:R-:W-:Y:S02]  /*00b0*/  LOP3.LUT R0, R0, 0x1fe, RZ, 0xc0, !PT ;  /* 0x000001fe00007812 */ /* 0x000fe400078ec0ff */
[----:B------:R-:W-:-:S03]  /*00c0*/  SGXT R3, R3, 0x1 ;  /* 0x000000010303781a */ /* 0x000fc60000000200 */
[----:B------:R-:W3:Y:S01]  /*00d0*/  LDC.64 R14, c[0x0][0x230] ;  /* 0x00008c00ff0e7b82 */ /* 0x000ee20000000a00 */
[----:B------:R-:W-:-:S04]  /*00e0*/  LEA R12, R5, R0, 0x9 ;  /* 0x00000000050c7211 */ /* 0x000fc800078e48ff */
[----:B------:R-:W-:-:S03]  /*00f0*/  LEA.HI R3, R3, R12, RZ, 0xc ;  /* 0x0000000c03037211 */ /* 0x000fc600078f60ff */
[----:B------:R-:W1:Y:S01]  /*0100*/  LDC.64 R4, c[0x0][0x228] ;  /* 0x00008a00ff047b82 */ /* 0x000e620000000a00 */
[----:B------:R-:W-:-:S04]  /*0110*/  SHF.R.S32.HI R3, RZ, 0xc, R3 ;  /* 0x0000000cff037819 */ /* 0x000fc80000011403 */
[----:B------:R-:W-:-:S03]  /*0120*/  LEA.HI R0, R3, R3, RZ, 0x8 ;  /* 0x0000000303007211 */ /* 0x000fc600078f40ff */
[----:B------:R-:W3:Y:S01]  /*0130*/  LDC.64 R10, c[0x0][0x238] ;  /* 0x00008e00ff0a7b82 */ /* 0x000ee20000000a00 */
[----:B------:R-:W-:-:S04]  /*0140*/  LOP3.LUT R0, R0, 0xffffff00, RZ, 0xc0, !PT ;  /* 0xffffff0000007812 */ /* 0x000fc800078ec0ff */
[----:B------:R-:W-:-:S03]  /*0150*/  IADD3 R13, R3, -R0, RZ ;  /* 0x80000000030d7210 */ /* 0x000fc60007ffe0ff */
[----:B------:R-:W3:Y:S02]  /*0160*/  LDC.64 R6, c[0x0][0x258] ;  /* 0x00009600ff067b82 */ /* 0x000ee40000000a00 */
[----:B--2---:R-:W-:-:S04]  /*0170*/  IMAD.WIDE R16, R13, 0x4, R16 ;  /* 0x000000040d107825 */ /* 0x004fc800078e0210 */
[C---:B01----:R-:W-:Y:S02]  /*0180*/  IMAD.WIDE R4, R13.reuse, 0x4, R4 ;  /* 0x000000040d047825 */ /* 0x043fe400078e0204 */
[----:B------:R-:W2:Y:S01]  /*0190*/  LDG.E.EL R16, desc[UR4][R16.64] ;  /* 0x0000000410107981 */ /* 0x000ea2000c2e1900 */
[----:B------:R-:W0:Y:S03]  /*01a0*/  LDC.64 R2, c[0x0][0x260] ;  /* 0x00009800ff027b82 */ /* 0x000e260000000a00 */
[----:B------:R5:W2:Y:S01]  /*01b0*/  LDG.E.EL R0, desc[UR4][R4.64] ;  /* 0x0000000404007981 */ /* 0x000aa2000c2e1900 */
[----:B----4-:R-:W-:-:S04]  /*01c0*/  IMAD.WIDE R18, R13, 0x4, R18 ;  /* 0x000000040d127825 */ /* 0x010fc800078e0212 */
[C---:B------:R-:W-:Y:S02]  /*01d0*/  IMAD.WIDE R8, R12.reuse, 0x4, R8 ;  /* 0x000000040c087825 */ /* 0x040fe400078e0208 */
[----:B------:R-:W4:Y:S02]  /*01e0*/  LDG.E.EL R18, desc[UR4][R18.64] ;  /* 0x0000000412127981 */ /* 0x000f24000c2e1900 */
[C---:B------:R-:W-:Y:S02]  /*01f0*/  IMAD.WIDE R20, R13.reuse, 0x4, R20 ;  /* 0x000000040d147825 */ /* 0x040fe400078e0214 */
[----:B------:R-:W4:Y:S02]  /*0200*/  LDG.E.64 R8, desc[UR4][R8.64] ;  /* 0x0000000408087981 */ /* 0x000f24000c1e1b00 */
[----:B-----5:R-:W-:Y:S02]  /*0210*/  IMAD.WIDE R4, R12, 0x4, R22 ;  /* 0x000000040c047825 */ /* 0x020fe400078e0216 */
[----:B------:R-:W5:Y:S02]  /*0220*/  LDG.E.EL R17, desc[UR4][R20.64] ;  /* 0x0000000414117981 */ /* 0x000f64000c2e1900 */
[----:B---3--:R-:W-:-:S02]  /*0230*/  IMAD.WIDE R14, R13, 0x4, R14 ;  /* 0x000000040d0e7825 */ /* 0x008fc400078e020e */
[----:B------:R-:W5:Y:S02]  /*0240*/  LDG.E.64 R4, desc[UR4][R4.64] ;  /* 0x0000000404047981 */ /* 0x000f64000c1e1b00 */
[C---:B------:R-:W-:Y:S02]  /*0250*/  IMAD.WIDE R10, R13.reuse, 0x4, R10 ;  /* 0x000000040d0a7825 */ /* 0x040fe400078e020a */
[----:B------:R-:W3:Y:S02]  /*0260*/  LDG.E.EL R14, desc[UR4][R14.64] ;  /* 0x000000040e0e7981 */ /* 0x000ee4000c2e1900 */
[C---:B------:R-:W-:Y:S02]  /*0270*/  IMAD.WIDE R6, R13.reuse, 0x4, R6 ;  /* 0x000000040d067825 */ /* 0x040fe400078e0206 */
[----:B------:R-:W3:Y:S02]  /*0280*/  LDG.E.EL R11, desc[UR4][R10.64] ;  /* 0x000000040a0b7981 */ /* 0x000ee4000c2e1900 */
[----:B0-----:R-:W-:-:S02]  /*0290*/  IMAD.WIDE R2, R13, 0x4, R2 ;  /* 0x000000040d027825 */ /* 0x001fc400078e0202 */
[----:B------:R0:W3:Y:S04]  /*02a0*/  LDG.E.EL R6, desc[UR4][R6.64] ;  /* 0x0000000406067981 */ /* 0x0000e8000c2e1900 */
[----:B------:R1:W3:Y:S01]  /*02b0*/  LDG.E.EL R13, desc[UR4][R2.64] ;  /* 0x00000004020d7981 */ /* 0x0002e2000c2e1900 */
[----:B0-----:R-:W-:Y:S01]  /*02c0*/  HFMA2.MMA R7, -RZ, RZ, 1.625, 0 ;  /* 0x3e800000ff077435 */ /* 0x001fe200000001ff */
[----:B-1----:R-:W0:Y:S02]  /*02d0*/  LDC.64 R2, c[0x0][0x210] ;  /* 0x00008400ff027b82 */ /* 0x002e240000000a00 */
[----:B0-----:R-:W-:-:S04]  /*02e0*/  IMAD.WIDE R2, R12, 0x4, R2 ;  /* 0x000000040c027825 */ /* 0x001fc800078e0202 */
[----:B--2---:R-:W-:Y:S01]  /*02f0*/  FADD R16, R16, 9.9999997473787516356e-06 ;  /* 0x3727c5ac10107421 */ /* 0x004fe20000000000 */
[----:B------:R-:W-:-:S03]  /*0300*/  FADD R0, R0, 9.9999997473787516356e-06 ;  /* 0x3727c5ac00007421 */ /* 0x000fc60000000000 */
[----:B------:R-:W0:Y:S08]  /*0310*/  MUFU.SQRT R20, R16 ;  /* 0x0000001000147308 */ /* 0x000e300000002000 */
[----:B------:R-:W1:Y:S01]  /*0320*/  MUFU.SQRT R19, R0 ;  /* 0x0000000000137308 */ /* 0x000e620000002000 */
[C---:B0-----:R-:W-:Y:S02]  /*0330*/  FSETP.GT.AND P1, PT, R20.reuse, 8.50705917302346158658e+37, PT ;  /* 0x7e8000001400780b */ /* 0x041fe40003f24000 */
[----:B------:R-:W-:-:S02]  /*0340*/  FSETP.GEU.AND P3, PT, R20, 1.175494350822287508e-38, PT ;  /* 0x008000001400780b */ /* 0x000fc40003f6e000 */
[C---:B-1----:R-:W-:Y:S02]  /*0350*/  FSETP.GT.AND P0, PT, R19.reuse, 8.50705917302346158658e+37, PT ;  /* 0x7e8000001300780b */ /* 0x042fe40003f04000 */
[----:B------:R-:W-:-:S07]  /*0360*/  FSETP.GEU.AND P2, PT, R19, 1.175494350822287508e-38, PT ;  /* 0x008000001300780b */ /* 0x000fce0003f4e000 */
[----:B------:R-:W-:-:S04]  /*0370*/  @P1 FMUL R20, R20, 0.25 ;  /* 0x3e80000014141820 */ /* 0x000fc80000400000 */
[----:B------:R-:W-:Y:S01]  /*0380*/  @!P3 FMUL R20, R20, 16777216 ;  /* 0x4b8000001414b820 */ /* 0x000fe20000400000 */
[----:B------:R-:W-:-:S04]  /*0390*/  @P0 FMUL R19, R19, 0.25 ;  /* 0x3e80000013130820 */ /* 0x000fc80000400000 */
[----:B------:R-:W-:Y:S01]  /*03a0*/  @!P2 FMUL R19, R19, 16777216 ;  /* 0x4b8000001313a820 */ /* 0x000fe20000400000 */
[----:B------:R-:W0:Y:S01]  /*03b0*/  MUFU.RCP R20, R20 ;  /* 0x0000001400147308 */ /* 0x000e220000001000 */
[----:B------:R-:W-:-:S07]  /*03c0*/  FSEL R0, R7, 1, P0 ;  /* 0x3f80000007007808 */ /* 0x000fce0000000000 */
[----:B------:R-:W1:Y:S01]  /*03d0*/  MUFU.RCP R19, R19 ;  /* 0x0000001300137308 */ /* 0x000e620000001000 */
[----:B------:R-:W-:Y:S01]  /*03e0*/  FSEL R7, R7, 1, P1 ;  /* 0x3f80000007077808 */ /* 0x000fe20000800000 */
[----:B------:R-:W-:-:S04]  /*03f0*/  @!P2 FMUL R0, R0, 16777216 ;  /* 0x4b8000000000a820 */ /* 0x000fc80000400000 */
[----:B------:R-:W-:Y:S01]  /*0400*/  @!P3 FMUL R7, R7, 16777216 ;  /* 0x4b8000000707b820 */ /* 0x000fe20000400000 */
[--C-:B-----5:R-:W-:Y:S01]  /*0410*/  FADD R15, R4, -R17.reuse ;  /* 0x80000011040f7221 */ /* 0x120fe20000000000 */
[--C-:B----4-:R-:W-:Y:S02]  /*0420*/  FADD R8, R8, -R18.reuse ;  /* 0x8000001208087221 */ /* 0x110fe40000000000 */
[----:B0-----:R-:W-:Y:S01]  /*0430*/  FMUL R7, R20, R7 ;  /* 0x0000000714077220 */ /* 0x001fe20000400000 */
[----:B------:R-:W-:Y:S01]  /*0440*/  FADD R5, R5, -R17 ;  /* 0x8000001105057221 */ /* 0x000fe20000000000 */
[----:B------:R-:W-:Y:S01]  /*0450*/  FADD R18, R9, -R18 ;  /* 0x8000001209127221 */ /* 0x000fe20000000000 */
[----:B-1----:R-:W-:Y:S01]  /*0460*/  FMUL R0, R19, R0 ;  /* 0x0000000013007220 */ /* 0x002fe20000400000 */
[C---:B------:R-:W-:Y:S02]  /*0470*/  FMUL R8, R7.reuse, R8 ;  /* 0x0000000807087220 */ /* 0x040fe40000400000 */
[----:B------:R-:W-:Y:S01]  /*0480*/  FMUL R18, R7, R18 ;  /* 0x0000001207127220 */ /* 0x000fe20000400000 */
[C---:B------:R-:W-:Y:S01]  /*0490*/  FMUL R15, R0.reuse, R15 ;  /* 0x0000000f000f7220 */ /* 0x040fe20000400000 */
[----:B------:R-:W-:Y:S01]  /*04a0*/  FMUL R0, R0, R5 ;  /* 0x0000000500007220 */ /* 0x000fe20000400000 */
[----:B---3--:R-:W-:-:S02]  /*04b0*/  FFMA R8, R6, R8, R13 ;  /* 0x0000000806087223 */ /* 0x008fc4000000000d */
[C-C-:B------:R-:W-:Y:S01]  /*04c0*/  FFMA R15, R14.reuse, R15, R11.reuse ;  /* 0x0000000f0e0f7223 */ /* 0x140fe2000000000b */
[----:B------:R-:W-:Y:S01]  /*04d0*/  FFMA R11, R14, R0, R11 ;  /* 0x000000000e0b7223 */ /* 0x000fe2000000000b */
[----:B------:R-:W-:-:S03]  /*04e0*/  FFMA R18, R6, R18, R13 ;  /* 0x0000001206127223 */ /* 0x000fc6000000000d */
[----:B------:R-:W-:Y:S01]  /*04f0*/  FSETP.GEU.AND P0, PT, R15, -R8, PT ;  /* 0x800000080f00720b */ /* 0x000fe20003f0e000 */
[----:B------:R-:W-:Y:S01]  /*0500*/  FADD R8, R8, R15 ;  /* 0x0000000f08087221 */ /* 0x000fe20000000000 */
[----:B------:R-:W-:Y:S01]  /*0510*/  FADD R0, R18, R11 ;  /* 0x0000000b12007221 */ /* 0x000fe20000000000 */
[----:B------:R-:W-:-:S03]  /*0520*/  FSETP.GEU.AND P1, PT, R11, -R18, PT ;  /* 0x800000120b00720b */ /* 0x000fc60003f2e000 */
[----:B------:R-:W-:Y:S02]  /*0530*/  FSEL R8, R8, RZ, P0 ;  /* 0x000000ff08087208 */ /* 0x000fe40000000000 */
[----:B------:R-:W-:-:S05]  /*0540*/  FSEL R9, R0, RZ, P1 ;  /* 0x000000ff00097208 */ /* 0x000fca0000800000 */
[----:B------:R-:W-:Y:S01]  /*0550*/  STG.E.64 desc[UR4][R2.64], R8 ;  /* 0x0000000802007986 */ /* 0x000fe2000c101b04 */
[----:B------:R-:W-:Y:S05]  /*0560*/  EXIT ;  /* 0x000000000000794d */ /* 0x000fea0003800000 */
.L_x_0:
[----:B------:R-:W-:-:S00]  /*0570*/  BRA `(.L_x_0) ;  /* 0xfffffffc00fc7947 */ /* 0x000fc0000383ffff */
[----:B------:R-:W-:-:S00]  /*0580*/  NOP ;  /* 0x0000000000007918 */ /* 0x000fc00000000000 */
[----:B------:R-:W-:-:S00]  /*0590*/  NOP ;  /* 0x0000000000007918 */ /* 0x000fc00000000000 */
[----:B------:R-:W-:-:S00]  /*05a0*/  NOP ;  /* 0x0000000000007918 */ /* 0x000fc00000000000 */
[----:B------:R-:W-:-:S00]  /*05b0*/  NOP ;  /* 0x0000000000007918 */ /* 0x000fc00000000000 */
[----:B------:R-:W-:-:S00]  /*05c0*/  NOP ;  /* 0x0000000000007918 */ /* 0x000fc00000000000 */
[----:B------:R-:W-:-:S00]  /*05d0*/  NOP ;  /* 0x0000000000007918 */ /* 0x000fc00000000000 */
[----:B------:R-:W-:-:S00]  /*05e0*/  NOP ;  /* 0x0000000000007918 */ /* 0x000fc00000000000 */
[----:B------:R-:W-:-:S00]  /*05f0*/  NOP ;  /* 0x0000000000007918 */ /* 0x000fc00000000000 */
.L_x_1:


//--------------------- .nv.global.init           --------------------------
	.section	.nv.global.init,"aw",@progbits
.nv.global.init:
	.type		_$_str,@object
	.size		_$_str,(_$_str_$_2 - _$_str)
_$_str:
        /*0000*/ 	.byte	0x5f, 0x5f, 0x43, 0x55, 0x44, 0x41, 0x5f, 0x46, 0x54, 0x5a, 0x00
	.type		_$_str_$_2,@object
	.size		_$_str_$_2,(.L_1 - _$_str_$_2)
_$_str_$_2:
        /*000b*/ 	.byte	0x5f, 0x5f, 0x43, 0x55, 0x44, 0x41, 0x5f, 0x50, 0x52, 0x45, 0x43, 0x5f, 0x53, 0x51, 0x52, 0x54
        /*001b*/ 	.byte	0x00
.L_1:


//--------------------- .nv.constant0.triton_poi_fused__native_batch_norm_legit_no_training_add_relu_8 --------------------------
	.section	.nv.constant0.triton_poi_fused__native_batch_norm_legit_no_training_add_relu_8,"a",@progbits
	.sectionflags	@""
	.align	4
.nv.constant0.triton_poi_fused__native_batch_norm_legit_no_training_add_relu_8:
	.zero		620
